//
// Generated by NVIDIA NVVM Compiler
//
// Compiler Build ID: CL-36424714
// Cuda compilation tools, release 13.0, V13.0.88
// Based on NVVM 20.0.0
//

.version 9.0
.target sm_100
.address_size 64

	// .globl	_Z9sumVectorPfS_S_i

.visible .entry _Z9sumVectorPfS_S_i(
	.param .u64 .ptr .align 1 _Z9sumVectorPfS_S_i_param_0,
	.param .u64 .ptr .align 1 _Z9sumVectorPfS_S_i_param_1,
	.param .u64 .ptr .align 1 _Z9sumVectorPfS_S_i_param_2,
	.param .u32 _Z9sumVectorPfS_S_i_param_3
)
{
	.reg .pred 	%p<7>;
	.reg .b32 	%r<31>;
	.reg .b32 	%f<16>;
	.reg .b64 	%rd<18>;

	ld.param.u64 	%rd7, [_Z9sumVectorPfS_S_i_param_0];
	ld.param.u64 	%rd8, [_Z9sumVectorPfS_S_i_param_1];
	ld.param.u64 	%rd9, [_Z9sumVectorPfS_S_i_param_2];
	ld.param.u32 	%r11, [_Z9sumVectorPfS_S_i_param_3];
	cvta.to.global.u64 	%rd1, %rd9;
	cvta.to.global.u64 	%rd2, %rd8;
	cvta.to.global.u64 	%rd3, %rd7;
	mov.u32 	%r12, %ctaid.x;
	mov.u32 	%r13, %ntid.x;
	mov.u32 	%r14, %tid.x;
	mad.lo.s32 	%r29, %r12, %r13, %r14;
	setp.ge.s32 	%p1, %r29, %r11;
	@%p1 bra 	$L__BB0_7;
	add.s32 	%r15, %r29, 250000;
	max.s32 	%r16, %r11, %r15;
	sub.s32 	%r17, %r16, %r29;
	add.s32 	%r18, %r17, -250000;
	setp.ne.s32 	%p2, %r18, 0;
	selp.u32 	%r19, 1, 0, %p2;
	selp.s32 	%r20, -1, 0, %p2;
	add.s32 	%r21, %r18, %r20;
	mul.hi.u32 	%r22, %r21, 1125899907;
	shr.u32 	%r23, %r22, 16;
	add.s32 	%r2, %r23, %r19;
	and.b32  	%r24, %r2, 3;
	setp.eq.s32 	%p3, %r24, 3;
	@%p3 bra 	$L__BB0_4;
	add.s32 	%r25, %r2, 1;
	and.b32  	%r26, %r25, 3;
	neg.s32 	%r27, %r26;
$L__BB0_3:
	.pragma "nounroll";
	mul.wide.s32 	%rd10, %r29, 4;
	add.s64 	%rd11, %rd1, %rd10;
	add.s64 	%rd12, %rd2, %rd10;
	add.s64 	%rd13, %rd3, %rd10;
	ld.global.f32 	%f1, [%rd13];
	ld.global.f32 	%f2, [%rd12];
	add.f32 	%f3, %f1, %f2;
	st.global.f32 	[%rd11], %f3;
	add.s32 	%r29, %r29, 250000;
	add.s32 	%r27, %r27, 1;
	setp.ne.s32 	%p4, %r27, 0;
	@%p4 bra 	$L__BB0_3;
$L__BB0_4:
	setp.lt.u32 	%p5, %r2, 3;
	@%p5 bra 	$L__BB0_7;
	add.s64 	%rd4, %rd3, 2000000;
	add.s64 	%rd5, %rd2, 2000000;
	add.s64 	%rd6, %rd1, 2000000;
$L__BB0_6:
	mul.wide.s32 	%rd14, %r29, 4;
	add.s64 	%rd15, %rd4, %rd14;
	add.s64 	%rd16, %rd5, %rd14;
	add.s64 	%rd17, %rd6, %rd14;
	ld.global.f32 	%f4, [%rd15+-2000000];
	ld.global.f32 	%f5, [%rd16+-2000000];
	add.f32 	%f6, %f4, %f5;
	st.global.f32 	[%rd17+-2000000], %f6;
	ld.global.f32 	%f7, [%rd15+-1000000];
	ld.global.f32 	%f8, [%rd16+-1000000];
	add.f32 	%f9, %f7, %f8;
	st.global.f32 	[%rd17+-1000000], %f9;
	ld.global.f32 	%f10, [%rd15];
	ld.global.f32 	%f11, [%rd16];
	add.f32 	%f12, %f10, %f11;
	st.global.f32 	[%rd17], %f12;
	ld.global.f32 	%f13, [%rd15+1000000];
	ld.global.f32 	%f14, [%rd16+1000000];
	add.f32 	%f15, %f13, %f14;
	st.global.f32 	[%rd17+1000000], %f15;
	add.s32 	%r29, %r29, 1000000;
	setp.lt.s32 	%p6, %r29, %r11;
	@%p6 bra 	$L__BB0_6;
$L__BB0_7:
	ret;

}


// ===== COMPILED SASS (sm_100) =====

	.target	sm_100

	.elftype	@"ET_EXEC"


//--------------------- .note.nv.tkinfo           --------------------------
	.section	.note.nv.tkinfo,"",@"SHT_NOTE"
	.sectionflags	@"SHF_NOTE_NV_TKINFO"
	.tkinfo
        /*0018*/ 	.word	0x00000002
        /*0030*/ 	.string	""
        /*0030*/ 	.string	"ptxas"
        /*0030*/ 	.string	"Cuda compilation tools, release 13.0, V13.0.88"
        /*0030*/ 	.string	"Build cuda_13.0.r13.0/compiler.36424714_0"
        /*0030*/ 	.string	"-arch sm_100 -m 64 "



//--------------------- .note.nv.cuinfo           --------------------------
	.section	.note.nv.cuinfo,"",@"SHT_NOTE"
	.sectionflags	@"SHF_NOTE_NV_CUINFO"
        /*0018*/ 	.short	0x0002
        /*001a*/ 	.short	0x0064
        /*001c*/ 	.short	0x0082
	.zero		2


//--------------------- .nv.info                  --------------------------
	.section	.nv.info,"",@"SHT_CUDA_INFO"
	.align	4


	//----- nvinfo : EIATTR_REGCOUNT
	.align		4
        /*0000*/ 	.byte	0x04, 0x2f
        /*0002*/ 	.short	(.L_1 - .L_0)
	.align		4
.L_0:
        /*0004*/ 	.word	index@(_Z9sumVectorPfS_S_i)
        /*0008*/ 	.word	0x00000014


	//----- nvinfo : EIATTR_FRAME_SIZE
	.align		4
.L_1:
        /*000c*/ 	.byte	0x04, 0x11
        /*000e*/ 	.short	(.L_3 - .L_2)
	.align		4
.L_2:
        /*0010*/ 	.word	index@(_Z9sumVectorPfS_S_i)
        /*0014*/ 	.word	0x00000000


	//----- nvinfo : EIATTR_MIN_STACK_SIZE
	.align		4
.L_3:
        /*0018*/ 	.byte	0x04, 0x12
        /*001a*/ 	.short	(.L_5 - .L_4)
	.align		4
.L_4:
        /*001c*/ 	.word	index@(_Z9sumVectorPfS_S_i)
        /*0020*/ 	.word	0x00000000
.L_5:


//--------------------- .nv.compat                --------------------------
	.section	.nv.compat,"",@"SHT_CUDA_COMPAT_INFO"
	.align	4
        /*0000*/ 	.byte	0x02, 0x09, 0x00, 0x00, 0x02, 0x02, 0x01, 0x00, 0x02, 0x05, 0x05, 0x00, 0x03, 0x07, 0x01, 0x01
        /*0010*/ 	.byte	0x02, 0x03, 0x00, 0x00, 0x02, 0x06, 0x01, 0x00, 0x04, 0x0b, 0x08, 0x00, 0x09, 0x00, 0x00, 0x00
        /*0020*/ 	.byte	0x00, 0x00, 0x00, 0x00


//--------------------- .nv.info._Z9sumVectorPfS_S_i --------------------------
	.section	.nv.info._Z9sumVectorPfS_S_i,"",@"SHT_CUDA_INFO"
	.sectionflags	@""
	.align	4


	//----- nvinfo : EIATTR_CUDA_API_VERSION
	.align		4
        /*0000*/ 	.byte	0x04, 0x37
        /*0002*/ 	.short	(.L_7 - .L_6)
.L_6:
        /*0004*/ 	.word	0x00000082


	//----- nvinfo : EIATTR_KPARAM_INFO
	.align		4
.L_7:
        /*0008*/ 	.byte	0x04, 0x17
        /*000a*/ 	.short	(.L_9 - .L_8)
.L_8:
        /*000c*/ 	.word	0x00000000
        /*0010*/ 	.short	0x0003
        /*0012*/ 	.short	0x0018
        /*0014*/ 	.byte	0x00, 0xf0, 0x11, 0x00


	//----- nvinfo : EIATTR_KPARAM_INFO
	.align		4
.L_9:
        /*0018*/ 	.byte	0x04, 0x17
        /*001a*/ 	.short	(.L_11 - .L_10)
.L_10:
        /*001c*/ 	.word	0x00000000
        /*0020*/ 	.short	0x0002
        /*0022*/ 	.short	0x0010
        /*0024*/ 	.byte	0x00, 0xf5, 0x21, 0x00


	//----- nvinfo : EIATTR_KPARAM_INFO
	.align		4
.L_11:
        /*0028*/ 	.byte	0x04, 0x17
        /*002a*/ 	.short	(.L_13 - .L_12)
.L_12:
        /*002c*/ 	.word	0x00000000
        /*0030*/ 	.short	0x0001
        /*0032*/ 	.short	0x0008
        /*0034*/ 	.byte	0x00, 0xf5, 0x21, 0x00


	//----- nvinfo : EIATTR_KPARAM_INFO
	.align		4
.L_13:
        /*0038*/ 	.byte	0x04, 0x17
        /*003a*/ 	.short	(.L_15 - .L_14)
.L_14:
        /*003c*/ 	.word	0x00000000
        /*0040*/ 	.short	0x0000
        /*0042*/ 	.short	0x0000
        /*0044*/ 	.byte	0x00, 0xf5, 0x21, 0x00


	//----- nvinfo : EIATTR_SPARSE_MMA_MASK
	.align		4
.L_15:
        /*0048*/ 	.byte	0x03, 0x50
        /*004a*/ 	.short	0x0000


	//----- nvinfo : EIATTR_MAXREG_COUNT
	.align		4
        /*004c*/ 	.byte	0x03, 0x1b
        /*004e*/ 	.short	0x00ff


	//----- nvinfo : EIATTR_MERCURY_ISA_VERSION
	.align		4
        /*0050*/ 	.byte	0x03, 0x5f
        /*0052*/ 	.short	0x0101


	//----- nvinfo : EIATTR_VRC_CTA_INIT_COUNT
	.align		4
        /*0054*/ 	.byte	0x02, 0x4a
	.zero		1
	.zero		1


	//----- nvinfo : EIATTR_EXIT_INSTR_OFFSETS
	.align		4
        /*0058*/ 	.byte	0x04, 0x1c
        /*005a*/ 	.short	(.L_17 - .L_16)


	//   ....[0]....
.L_16:
        /*005c*/ 	.word	0x00000070


	//   ....[1]....
        /*0060*/ 	.word	0x000002a0


	//   ....[2]....
        /*0064*/ 	.word	0x000004f0


	//----- nvinfo : EIATTR_CRS_STACK_SIZE
	.align		4
.L_17:
        /*0068*/ 	.byte	0x04, 0x1e
        /*006a*/ 	.short	(.L_19 - .L_18)
.L_18:
        /*006c*/ 	.word	0x00000000


	//----- nvinfo : EIATTR_CBANK_PARAM_SIZE
	.align		4
.L_19:
        /*0070*/ 	.byte	0x03, 0x19
        /*0072*/ 	.short	0x001c


	//----- nvinfo : EIATTR_PARAM_CBANK
	.align		4
        /*0074*/ 	.byte	0x04, 0x0a
        /*0076*/ 	.short	(.L_21 - .L_20)
	.align		4
.L_20:
        /*0078*/ 	.word	index@(.nv.constant0._Z9sumVectorPfS_S_i)
        /*007c*/ 	.short	0x0380
        /*007e*/ 	.short	0x001c


	//----- nvinfo : EIATTR_SW_WAR
	.align		4
.L_21:
        /*0080*/ 	.byte	0x04, 0x36
        /*0082*/ 	.short	(.L_23 - .L_22)
.L_22:
        /*0084*/ 	.word	0x00000008
.L_23:


//--------------------- .nv.callgraph             --------------------------
	.section	.nv.callgraph,"",@"SHT_CUDA_CALLGRAPH"
	.align	4
	.sectionentsize	8
	.align		4
        /*0000*/ 	.word	0x00000000
	.align		4
        /*0004*/ 	.word	0xffffffff
	.align		4
        /*0008*/ 	.word	0x00000000
	.align		4
        /*000c*/ 	.word	0xfffffffe
	.align		4
        /*0010*/ 	.word	0x00000000
	.align		4
        /*0014*/ 	.word	0xfffffffd
	.align		4
        /*0018*/ 	.word	0x00000000
	.align		4
        /*001c*/ 	.word	0xfffffffc


//--------------------- .text._Z9sumVectorPfS_S_i --------------------------
	.section	.text._Z9sumVectorPfS_S_i,"ax",@progbits
	.align	128
        .global         _Z9sumVectorPfS_S_i
        .type           _Z9sumVectorPfS_S_i,@function
        .size           _Z9sumVectorPfS_S_i,(.L_x_5 - _Z9sumVectorPfS_S_i)
        .other          _Z9sumVectorPfS_S_i,@"STO_CUDA_ENTRY STV_DEFAULT"
_Z9sumVectorPfS_S_i:
.text._Z9sumVectorPfS_S_i:
[----:B------:R-:W-:Y:S01]  /*0000*/  LDC R1, c[0x0][0x37c] ;  /* 0x0000df00ff017b82 */ /* 0x000fe20000000800 */
[----:B------:R-:W0:Y:S07]  /*0010*/  S2R R2, SR_TID.X ;  /* 0x0000000000027919 */ /* 0x000e2e0000002100 */
[----:B------:R-:W0:Y:S08]  /*0020*/  S2UR UR4, SR_CTAID.X ;  /* 0x00000000000479c3 */ /* 0x000e300000002500 */
[----:B------:R-:W0:Y:S08]  /*0030*/  LDC R3, c[0x0][0x360] ;  /* 0x0000d800ff037b82 */ /* 0x000e300000000800 */
[----:B------:R-:W1:Y:S01]  /*0040*/  LDC R0, c[0x0][0x398] ;  /* 0x0000e600ff007b82 */ /* 0x000e620000000800 */
[----:B0-----:R-:W-:-:S05]  /*0050*/  IMAD R3, R3, UR4, R2 ;  /* 0x0000000403037c24 */ /* 0x001fca000f8e0202 */
[----:B-1----:R-:W-:-:S13]  /*0060*/  ISETP.GE.AND P0, PT, R3, R0, PT ;  /* 0x000000000300720c */ /* 0x002fda0003f06270 */
[----:B------:R-:W-:Y:S05]  /*0070*/  @P0 EXIT ;  /* 0x000000000000094d */ /* 0x000fea0003800000 */
[C---:B------:R-:W-:Y:S01]  /*0080*/  VIADDMNMX R2, R3.reuse, 0x3d090, R0, !PT ;  /* 0x0003d09003027846 */ /* 0x040fe20007800100 */
[----:B------:R-:W0:Y:S01]  /*0090*/  LDCU.64 UR12, c[0x0][0x358] ;  /* 0x00006b00ff0c77ac */ /* 0x000e220008000a00 */
[----:B------:R-:W-:Y:S02]  /*00a0*/  BSSY.RECONVERGENT B0, `(.L_x_0) ;  /* 0x000001f000007945 */ /* 0x000fe40003800200 */
[----:B------:R-:W-:-:S05]  /*00b0*/  IADD3 R2, PT, PT, -R3, R2, RZ ;  /* 0x0000000203027210 */ /* 0x000fca0007ffe1ff */
[C---:B------:R-:W-:Y:S01]  /*00c0*/  VIADD R4, R2.reuse, 0xfffc2f70 ;  /* 0xfffc2f7002047836 */ /* 0x040fe20000000000 */
[----:B------:R-:W-:-:S04]  /*00d0*/  IADD3 R2, PT, PT, R2, -0x3d091, RZ ;  /* 0xfffc2f6f02027810 */ /* 0x000fc80007ffe0ff */
[----:B------:R-:W-:-:S13]  /*00e0*/  ISETP.NE.AND P0, PT, R4, RZ, PT ;  /* 0x000000ff0400720c */ /* 0x000fda0003f05270 */
[----:B------:R-:W-:-:S04]  /*00f0*/  @!P0 IMAD.MOV R2, RZ, RZ, R4 ;  /* 0x000000ffff028224 */ /* 0x000fc800078e0204 */
[----:B------:R-:W-:-:S05]  /*0100*/  IMAD.HI.U32 R2, R2, 0x431bde83, RZ ;  /* 0x431bde8302027827 */ /* 0x000fca00078e00ff */
[----:B------:R-:W-:Y:S02]  /*0110*/  SHF.R.U32.HI R4, RZ, 0x10, R2 ;  /* 0x00000010ff047819 */ /* 0x000fe40000011602 */
[----:B------:R-:W-:Y:S02]  /*0120*/  LEA.HI R2, R2, 0x1, RZ, 0x10 ;  /* 0x0000000102027811 */ /* 0x000fe400078f80ff */
[----:B------:R-:W-:-:S04]  /*0130*/  @!P0 IADD3 R2, PT, PT, R4, RZ, RZ ;  /* 0x000000ff04028210 */ /* 0x000fc80007ffe0ff */
[C---:B------:R-:W-:Y:S02]  /*0140*/  LOP3.LUT R4, R2.reuse, 0x3, RZ, 0xc0, !PT ;  /* 0x0000000302047812 */ /* 0x040fe400078ec0ff */
[----:B------:R-:W-:Y:S02]  /*0150*/  ISETP.GE.U32.AND P0, PT, R2, 0x3, PT ;  /* 0x000000030200780c */ /* 0x000fe40003f06070 */
[----:B------:R-:W-:-:S13]  /*0160*/  ISETP.NE.AND P1, PT, R4, 0x3, PT ;  /* 0x000000030400780c */ /* 0x000fda0003f25270 */
[----:B0-----:R-:W-:Y:S05]  /*0170*/  @!P1 BRA `(.L_x_1) ;  /* 0x0000000000449947 */ /* 0x001fea0003800000 */
[----:B------:R-:W0:Y:S01]  /*0180*/  LDC.64 R4, c[0x0][0x390] ;  /* 0x0000e400ff047b82 */ /* 0x000e220000000a00 */
[----:B------:R-:W-:-:S05]  /*0190*/  VIADD R2, R2, 0x1 ;  /* 0x0000000102027836 */ /* 0x000fca0000000000 */
[----:B------:R-:W-:Y:S02]  /*01a0*/  LOP3.LUT R2, R2, 0x3, RZ, 0xc0, !PT ;  /* 0x0000000302027812 */ /* 0x000fe400078ec0ff */
[----:B------:R-:W1:Y:S02]  /*01b0*/  LDC.64 R6, c[0x0][0x380] ;  /* 0x0000e000ff067b82 */ /* 0x000e640000000a00 */
[----:B------:R-:W-:-:S06]  /*01c0*/  IADD3 R2, PT, PT, -R2, RZ, RZ ;  /* 0x000000ff02027210 */ /* 0x000fcc0007ffe1ff */
[----:B------:R-:W2:Y:S02]  /*01d0*/  LDC.64 R8, c[0x0][0x388] ;  /* 0x0000e200ff087b82 */ /* 0x000ea40000000a00 */
.L_x_2:
[----:B--2---:R-:W-:-:S04]  /*01e0*/  IMAD.WIDE R12, R3, 0x4, R8 ;  /* 0x00000004030c7825 */ /* 0x004fc800078e0208 */
[C---:B-1----:R-:W-:Y:S02]  /*01f0*/  IMAD.WIDE R14, R3.reuse, 0x4, R6 ;  /* 0x00000004030e7825 */ /* 0x042fe400078e0206 */
[----:B------:R-:W2:Y:S04]  /*0200*/  LDG.E R13, desc[UR12][R12.64] ;  /* 0x0000000c0c0d7981 */ /* 0x000ea8000c1e1900 */
[----:B------:R-:W2:Y:S01]  /*0210*/  LDG.E R14, desc[UR12][R14.64] ;  /* 0x0000000c0e0e7981 */ /* 0x000ea2000c1e1900 */
[C---:B0--3--:R-:W-:Y:S01]  /*0220*/  IMAD.WIDE R10, R3.reuse, 0x4, R4 ;  /* 0x00000004030a7825 */ /* 0x049fe200078e0204 */
[----:B------:R-:W-:-:S03]  /*0230*/  IADD3 R3, PT, PT, R3, 0x3d090, RZ ;  /* 0x0003d09003037810 */ /* 0x000fc60007ffe0ff */
[----:B------:R-:W-:-:S05]  /*0240*/  VIADD R2, R2, 0x1 ;  /* 0x0000000102027836 */ /* 0x000fca0000000000 */
[----:B------:R-:W-:Y:S01]  /*0250*/  ISETP.NE.AND P1, PT, R2, RZ, PT ;  /* 0x000000ff0200720c */ /* 0x000fe20003f25270 */
[----:B--2---:R-:W-:-:S05]  /*0260*/  FADD R17, R14, R13 ;  /* 0x0000000d0e117221 */ /* 0x004fca0000000000 */
[----:B------:R3:W-:Y:S07]  /*0270*/  STG.E desc[UR12][R10.64], R17 ;  /* 0x000000110a007986 */ /* 0x0007ee000c10190c */
[----:B------:R-:W-:Y:S05]  /*0280*/  @P1 BRA `(.L_x_2) ;  /* 0xfffffffc00d41947 */ /* 0x000fea000383ffff */
.L_x_1:
[----:B------:R-:W-:Y:S05]  /*0290*/  BSYNC.RECONVERGENT B0 ;  /* 0x0000000000007941 */ /* 0x000fea0003800200 */
.L_x_0:
[----:B------:R-:W-:Y:S05]  /*02a0*/  @!P0 EXIT ;  /* 0x000000000000894d */ /* 0x000fea0003800000 */
[----:B------:R-:W0:Y:S01]  /*02b0*/  LDCU.128 UR4, c[0x0][0x380] ;  /* 0x00007000ff0477ac */ /* 0x000e220008000c00 */
[----:B------:R-:W1:Y:S01]  /*02c0*/  LDCU.64 UR10, c[0x0][0x390] ;  /* 0x00007200ff0a77ac */ /* 0x000e620008000a00 */
[----:B0-----:R-:W-:Y:S02]  /*02d0*/  UIADD3 UR8, UP0, UPT, UR4, 0x1e8480, URZ ;  /* 0x001e848004087890 */ /* 0x001fe4000ff1e0ff */
[----:B------:R-:W-:Y:S02]  /*02e0*/  UIADD3 UR6, UP1, UPT, UR6, 0x1e8480, URZ ;  /* 0x001e848006067890 */ /* 0x000fe4000ff3e0ff */
[----:B-1----:R-:W-:Y:S02]  /*02f0*/  UIADD3 UR4, UP2, UPT, UR10, 0x1e8480, URZ ;  /* 0x001e84800a047890 */ /* 0x002fe4000ff5e0ff */
[----:B------:R-:W-:Y:S02]  /*0300*/  UIADD3.X UR9, UPT, UPT, URZ, UR5, URZ, UP0, !UPT ;  /* 0x00000005ff097290 */ /* 0x000fe400087fe4ff */
[----:B------:R-:W-:-:S02]  /*0310*/  UIADD3.X UR7, UPT, UPT, URZ, UR7, URZ, UP1, !UPT ;  /* 0x00000007ff077290 */ /* 0x000fc40008ffe4ff */
[----:B------:R-:W-:-:S12]  /*0320*/  UIADD3.X UR5, UPT, UPT, URZ, UR11, URZ, UP2, !UPT ;  /* 0x0000000bff057290 */ /* 0x000fd800097fe4ff */
.L_x_3:
[----:B------:R-:W-:Y:S01]  /*0330*/  MOV R5, UR9 ;  /* 0x0000000900057c02 */ /* 0x000fe20008000f00 */
[----:B------:R-:W-:Y:S01]  /*0340*/  IMAD.U32 R4, RZ, RZ, UR8 ;  /* 0x00000008ff047e24 */ /* 0x000fe2000f8e00ff */
[----:B------:R-:W-:Y:S01]  /*0350*/  MOV R7, UR7 ;  /* 0x0000000700077c02 */ /* 0x000fe20008000f00 */
[----:B------:R-:W-:Y:S02]  /*0360*/  IMAD.U32 R6, RZ, RZ, UR6 ;  /* 0x00000006ff067e24 */ /* 0x000fe4000f8e00ff */
[----:B------:R-:W-:-:S04]  /*0370*/  IMAD.WIDE R4, R3, 0x4, R4 ;  /* 0x0000000403047825 */ /* 0x000fc800078e0204 */
[----:B------:R-:W-:Y:S01]  /*0380*/  IMAD.WIDE R6, R3, 0x4, R6 ;  /* 0x0000000403067825 */ /* 0x000fe200078e0206 */
[----:B------:R-:W2:Y:S04]  /*0390*/  LDG.E R2, desc[UR12][R4.64+-0x1e8480] ;  /* 0xe17b800c04027981 */ /* 0x000ea8000c1e1900 */
[----:B0--3--:R-:W2:Y:S01]  /*03a0*/  LDG.E R11, desc[UR12][R6.64+-0x1e8480] ;  /* 0xe17b800c060b7981 */ /* 0x009ea2000c1e1900 */
[----:B------:R-:W-:Y:S01]  /*03b0*/  MOV R9, UR5 ;  /* 0x0000000500097c02 */ /* 0x000fe20008000f00 */
[----:B------:R-:W-:-:S04]  /*03c0*/  IMAD.U32 R8, RZ, RZ, UR4 ;  /* 0x00000004ff087e24 */ /* 0x000fc8000f8e00ff */
[----:B------:R-:W-:-:S04]  /*03d0*/  IMAD.WIDE R8, R3, 0x4, R8 ;  /* 0x0000000403087825 */ /* 0x000fc800078e0208 */
[----:B--2---:R-:W-:-:S05]  /*03e0*/  FADD R11, R2, R11 ;  /* 0x0000000b020b7221 */ /* 0x004fca0000000000 */
[----:B------:R0:W-:Y:S04]  /*03f0*/  STG.E desc[UR12][R8.64+-0x1e8480], R11 ;  /* 0xe17b800b08007986 */ /* 0x0001e8000c10190c */
[----:B------:R-:W2:Y:S04]  /*0400*/  LDG.E R2, desc[UR12][R4.64+-0xf4240] ;  /* 0xf0bdc00c04027981 */ /* 0x000ea8000c1e1900 */
[----:B------:R-:W2:Y:S02]  /*0410*/  LDG.E R13, desc[UR12][R6.64+-0xf4240] ;  /* 0xf0bdc00c060d7981 */ /* 0x000ea4000c1e1900 */
[----:B--2---:R-:W-:-:S05]  /*0420*/  FADD R13, R2, R13 ;  /* 0x0000000d020d7221 */ /* 0x004fca0000000000 */
[----:B------:R0:W-:Y:S04]  /*0430*/  STG.E desc[UR12][R8.64+-0xf4240], R13 ;  /* 0xf0bdc00d08007986 */ /* 0x0001e8000c10190c */
[----:B------:R-:W2:Y:S04]  /*0440*/  LDG.E R2, desc[UR12][R4.64] ;  /* 0x0000000c04027981 */ /* 0x000ea8000c1e1900 */
[----:B------:R-:W2:Y:S02]  /*0450*/  LDG.E R15, desc[UR12][R6.64] ;  /* 0x0000000c060f7981 */ /* 0x000ea4000c1e1900 */
[----:B--2---:R-:W-:-:S05]  /*0460*/  FADD R15, R2, R15 ;  /* 0x0000000f020f7221 */ /* 0x004fca0000000000 */
[----:B------:R0:W-:Y:S04]  /*0470*/  STG.E desc[UR12][R8.64], R15 ;  /* 0x0000000f08007986 */ /* 0x0001e8000c10190c */
[----:B------:R-:W2:Y:S04]  /*0480*/  LDG.E R2, desc[UR12][R4.64+0xf4240] ;  /* 0x0f42400c04027981 */ /* 0x000ea8000c1e1900 */
[----:B------:R-:W2:Y:S01]  /*0490*/  LDG.E R17, desc[UR12][R6.64+0xf4240] ;  /* 0x0f42400c06117981 */ /* 0x000ea2000c1e1900 */
[----:B------:R-:W-:-:S04]  /*04a0*/  IADD3 R3, PT, PT, R3, 0xf4240, RZ ;  /* 0x000f424003037810 */ /* 0x000fc80007ffe0ff */
[----:B------:R-:W-:Y:S01]  /*04b0*/  ISETP.GE.AND P0, PT, R3, R0, PT ;  /* 0x000000000300720c */ /* 0x000fe20003f06270 */
[----:B--2---:R-:W-:-:S05]  /*04c0*/  FADD R17, R2, R17 ;  /* 0x0000001102117221 */ /* 0x004fca0000000000 */
[----:B------:R0:W-:Y:S07]  /*04d0*/  STG.E desc[UR12][R8.64+0xf4240], R17 ;  /* 0x0f42401108007986 */ /* 0x0001ee000c10190c */
[----:B------:R-:W-:Y:S05]  /*04e0*/  @!P0 BRA `(.L_x_3) ;  /* 0xfffffffc00908947 */ /* 0x000fea000383ffff */
[----:B------:R-:W-:Y:S05]  /*04f0*/  EXIT ;  /* 0x000000000000794d */ /* 0x000fea0003800000 */
.L_x_4:
[----:B------:R-:W-:-:S00]  /*0500*/  BRA `(.L_x_4) ;  /* 0xfffffffc00fc7947 */ /* 0x000fc0000383ffff */
[----:B------:R-:W-:-:S00]  /*0510*/  NOP ;  /* 0x0000000000007918 */ /* 0x000fc00000000000 */
        /* <DEDUP_REMOVED lines=14> */
.L_x_5:


//--------------------- .nv.shared.reserved.0     --------------------------
	.section	.nv.shared.reserved.0,"aw",@nobits
	.weak		__nv_reservedSMEM_offset_0_alias
	.size		__nv_reservedSMEM_offset_0_alias, 0, 64
	.other		__nv_reservedSMEM_offset_0_alias,@"STO_CUDA_RESERVED_SHARED STV_DEFAULT"
__nv_reservedSMEM_offset_0_alias:
	.zero		0
	.zero		64


//--------------------- .nv.constant0._Z9sumVectorPfS_S_i --------------------------
	.section	.nv.constant0._Z9sumVectorPfS_S_i,"a",@progbits
	.sectionflags	@""
	.align	4
.nv.constant0._Z9sumVectorPfS_S_i:
	.zero		924


//--------------------- SYMBOLS --------------------------

	.type		.nv.reservedSmem.offset0,@object
	.size		.nv.reservedSmem.offset0,0x4
